	.headerflags	@"EF_CUDA_TEXMODE_UNIFIED EF_CUDA_64BIT_ADDRESS EF_CUDA_ACCELERATORS EF_CUDA_SM90 EF_CUDA_VIRTUAL_SM(EF_CUDA_SM90)"
	.elftype	@"ET_EXEC"


//--------------------- .nv.info                  --------------------------
	.section	.nv.info,"",@"SHT_CUDA_INFO"
	.align	4


	//----- nvinfo : EIATTR_REGCOUNT
	.align		4
        /*0000*/ 	.byte	0x04, 0x2f
        /*0002*/ 	.short	(.L_1 - .L_0)
	.align		4
.L_0:
        /*0004*/ 	.word	index@(triton_poi_fused_convolution_87)
        /*0008*/ 	.word	0x0000000c


	//----- nvinfo : EIATTR_MIN_STACK_SIZE
	.align		4
.L_1:
        /*000c*/ 	.byte	0x04, 0x12
        /*000e*/ 	.short	(.L_3 - .L_2)
	.align		4
.L_2:
        /*0010*/ 	.word	index@(triton_poi_fused_convolution_87)
        /*0014*/ 	.word	0x00000000


	//----- nvinfo : EIATTR_FRAME_SIZE
	.align		4
.L_3:
        /*0018*/ 	.byte	0x04, 0x11
        /*001a*/ 	.short	(.L_5 - .L_4)
	.align		4
.L_4:
        /*001c*/ 	.word	index@(triton_poi_fused_convolution_87)
        /*0020*/ 	.word	0x00000000


	//----- nvinfo : EIATTR_MIN_STACK_SIZE
	.align		4
.L_5:
        /*0024*/ 	.byte	0x04, 0x12
        /*0026*/ 	.short	(.L_7 - .L_6)
	.align		4
.L_6:
        /*0028*/ 	.word	index@(triton_poi_fused_convolution_87)
        /*002c*/ 	.word	0x00000000
.L_7:


//--------------------- .nv.info.triton_poi_fused_convolution_87 --------------------------
	.section	.nv.info.triton_poi_fused_convolution_87,"",@"SHT_CUDA_INFO"
	.sectionflags	@""
	.align	4


	//----- nvinfo : EIATTR_CUDA_API_VERSION
	.align		4
        /*0000*/ 	.byte	0x04, 0x37
        /*0002*/ 	.short	(.L_9 - .L_8)
.L_8:
        /*0004*/ 	.word	0x0000007c


	//----- nvinfo : EIATTR_KPARAM_INFO
	.align		4
.L_9:
        /*0008*/ 	.byte	0x04, 0x17
        /*000a*/ 	.short	(.L_11 - .L_10)
.L_10:
        /*000c*/ 	.word	0x00000000
        /*0010*/ 	.short	0x0002
        /*0012*/ 	.short	0x0010
        /*0014*/ 	.byte	0x00, 0xf0, 0x11, 0x00


	//----- nvinfo : EIATTR_KPARAM_INFO
	.align		4
.L_11:
        /*0018*/ 	.byte	0x04, 0x17
        /*001a*/ 	.short	(.L_13 - .L_12)
.L_12:
        /*001c*/ 	.word	0x00000000
        /*0020*/ 	.short	0x0001
        /*0022*/ 	.short	0x0008
        /*0024*/ 	.byte	0x00, 0xf4, 0x21, 0x00


	//----- nvinfo : EIATTR_KPARAM_INFO
	.align		4
.L_13:
        /*0028*/ 	.byte	0x04, 0x17
        /*002a*/ 	.short	(.L_15 - .L_14)
.L_14:
        /*002c*/ 	.word	0x00000000
        /*0030*/ 	.short	0x0000
        /*0032*/ 	.short	0x0000
        /*0034*/ 	.byte	0x00, 0xf4, 0x21, 0x00


	//----- nvinfo : EIATTR_SPARSE_MMA_MASK
	.align		4
.L_15:
        /*0038*/ 	.byte	0x03, 0x50
        /*003a*/ 	.short	0x0000


	//----- nvinfo : EIATTR_MAXREG_COUNT
	.align		4
        /*003c*/ 	.byte	0x03, 0x1b
        /*003e*/ 	.short	0x00ff


	//----- nvinfo : EIATTR_EXIT_INSTR_OFFSETS
	.align		4
        /*0040*/ 	.byte	0x04, 0x1c
        /*0042*/ 	.short	(.L_17 - .L_16)


	//   ....[0]....
.L_16:
        /*0044*/ 	.word	0x00000140


	//   ....[1]....
        /*0048*/ 	.word	0x00000160


	//----- nvinfo : EIATTR_REQNTID
	.align		4
.L_17:
        /*004c*/ 	.byte	0x04, 0x10
        /*004e*/ 	.short	(.L_19 - .L_18)
.L_18:
        /*0050*/ 	.word	0x00000080
        /*0054*/ 	.word	0x00000001
        /*0058*/ 	.word	0x00000001


	//----- nvinfo : EIATTR_CBANK_PARAM_SIZE
	.align		4
.L_19:
        /*005c*/ 	.byte	0x03, 0x19
        /*005e*/ 	.short	0x0014


	//----- nvinfo : EIATTR_PARAM_CBANK
	.align		4
        /*0060*/ 	.byte	0x04, 0x0a
        /*0062*/ 	.short	(.L_21 - .L_20)
	.align		4
.L_20:
        /*0064*/ 	.word	index@(.nv.constant0.triton_poi_fused_convolution_87)
        /*0068*/ 	.short	0x0210
        /*006a*/ 	.short	0x0014


	//----- nvinfo : EIATTR_SW_WAR
	.align		4
.L_21:
        /*006c*/ 	.byte	0x04, 0x36
        /*006e*/ 	.short	(.L_23 - .L_22)
.L_22:
        /*0070*/ 	.word	0x00000008
.L_23:


//--------------------- .nv.callgraph             --------------------------
	.section	.nv.callgraph,"",@"SHT_CUDA_CALLGRAPH"
	.align	4
	.sectionentsize	8
	.align		4
        /*0000*/ 	.word	0x00000000
	.align		4
        /*0004*/ 	.word	0xffffffff
	.align		4
        /*0008*/ 	.word	0x00000000
	.align		4
        /*000c*/ 	.word	0xfffffffe
	.align		4
        /*0010*/ 	.word	0x00000000
	.align		4
        /*0014*/ 	.word	0xfffffffd
	.align		4
        /*0018*/ 	.word	0x00000000
	.align		4
        /*001c*/ 	.word	0xfffffffc


//--------------------- .text.triton_poi_fused_convolution_87 --------------------------
	.section	.text.triton_poi_fused_convolution_87,"ax",@progbits
	.align	128
        .global         triton_poi_fused_convolution_87
        .type           triton_poi_fused_convolution_87,@function
        .size           triton_poi_fused_convolution_87,(.L_x_1 - triton_poi_fused_convolution_87)
        .other          triton_poi_fused_convolution_87,@"STO_CUDA_ENTRY STV_DEFAULT"
triton_poi_fused_convolution_87:
.text.triton_poi_fused_convolution_87:
[----:B------:R-:W0:Y:S02]  /*0000*/  LDC R1, c[0x0][0x28] ;  /* 0x00000a00ff017b82 */ /* 0x000e240000000800 */
[----:B------:R-:W1:Y:S01]  /*0010*/  S2R R0, SR_TID.X ;  /* 0x0000000000007919 */ /* 0x000e620000002100 */
[----:B------:R-:W2:Y:S01]  /*0020*/  LDC.64 R2, c[0x0][0x210] ;  /* 0x00008400ff027b82 */ /* 0x000ea20000000a00 */
[----:B------:R-:W-:Y:S01]  /*0030*/  ULDC.64 UR4, c[0x0][0x208] ;  /* 0x0000820000047ab9 */ /* 0x000fe20000000a00 */
[----:B------:R-:W3:Y:S06]  /*0040*/  S2R R7, SR_CTAID.X ;  /* 0x0000000000077919 */ /* 0x000eec0000002500 */
[----:B------:R-:W4:Y:S01]  /*0050*/  LDC.64 R4, c[0x0][0x218] ;  /* 0x00008600ff047b82 */ /* 0x000f220000000a00 */
[----:B-1----:R-:W-:-:S04]  /*0060*/  LOP3.LUT R0, R0, 0x7f, RZ, 0xc0, !PT ;  /* 0x0000007f00007812 */ /* 0x002fc800078ec0ff */
[----:B---3--:R-:W-:-:S04]  /*0070*/  LEA R7, R7, R0, 0x7 ;  /* 0x0000000007077211 */ /* 0x008fc800078e38ff */
[C---:B------:R-:W-:Y:S01]  /*0080*/  ISETP.GE.AND P0, PT, R7.reuse, 0x12c0, PT ;  /* 0x000012c00700780c */ /* 0x040fe20003f06270 */
[----:B------:R-:W-:-:S04]  /*0090*/  IMAD.HI R0, R7, 0x1b4e81b5, RZ ;  /* 0x1b4e81b507007827 */ /* 0x000fc800078e02ff */
[----:B--2---:R-:W-:Y:S01]  /*00a0*/  IMAD.WIDE R2, R7, 0x4, R2 ;  /* 0x0000000407027825 */ /* 0x004fe200078e0202 */
[----:B------:R-:W-:-:S04]  /*00b0*/  SHF.R.U32.HI R9, RZ, 0x1f, R0 ;  /* 0x0000001fff097819 */ /* 0x000fc80000011600 */
[----:B------:R-:W-:-:S05]  /*00c0*/  LEA.HI.SX32 R0, R0, R9, 0x1d ;  /* 0x0000000900007211 */ /* 0x000fca00078feaff */
[----:B------:R-:W-:Y:S01]  /*00d0*/  IMAD R9, R0, -0x4b, R7 ;  /* 0xffffffb500097824 */ /* 0x000fe200078e0207 */
[----:B------:R-:W-:Y:S01]  /*00e0*/  HFMA2.MMA R0, -RZ, RZ, 0, 0 ;  /* 0x00000000ff007435 */ /* 0x000fe200000001ff */
[----:B------:R-:W-:Y:S02]  /*00f0*/  MOV R7, RZ ;  /* 0x000000ff00077202 */ /* 0x000fe40000000f00 */
[----:B----4-:R-:W-:-:S05]  /*0100*/  IMAD.WIDE R4, R9, 0x4, R4 ;  /* 0x0000000409047825 */ /* 0x010fca00078e0204 */
[----:B------:R-:W2:Y:S04]  /*0110*/  @!P0 LDG.E.EL R7, desc[UR4][R4.64] ;  /* 0x0000000404078981 */ /* 0x000ea8000c2e1900 */
[----:B------:R-:W2:Y:S02]  /*0120*/  @!P0 LDG.E R0, desc[UR4][R2.64] ;  /* 0x0000000402008981 */ /* 0x000ea4000c1e1900 */
[----:B--2---:R-:W-:Y:S01]  /*0130*/  FADD R7, R7, R0 ;  /* 0x0000000007077221 */ /* 0x004fe20000000000 */
[----:B------:R-:W-:Y:S06]  /*0140*/  @P0 EXIT ;  /* 0x000000000000094d */ /* 0x000fec0003800000 */
[----:B------:R-:W-:Y:S01]  /*0150*/  STG.E desc[UR4][R2.64], R7 ;  /* 0x0000000702007986 */ /* 0x000fe2000c101904 */
[----:B------:R-:W-:Y:S05]  /*0160*/  EXIT ;  /* 0x000000000000794d */ /* 0x000fea0003800000 */
.L_x_0:
[----:B------:R-:W-:-:S00]  /*0170*/  BRA `(.L_x_0) ;  /* 0xfffffffc00fc7947 */ /* 0x000fc0000383ffff */
[----:B------:R-:W-:-:S00]  /*0180*/  NOP ;  /* 0x0000000000007918 */ /* 0x000fc00000000000 */
[----:B------:R-:W-:-:S00]  /*0190*/  NOP ;  /* 0x0000000000007918 */ /* 0x000fc00000000000 */
[----:B------:R-:W-:-:S00]  /*01a0*/  NOP ;  /* 0x0000000000007918 */ /* 0x000fc00000000000 */
[----:B------:R-:W-:-:S00]  /*01b0*/  NOP ;  /* 0x0000000000007918 */ /* 0x000fc00000000000 */
[----:B------:R-:W-:-:S00]  /*01c0*/  NOP ;  /* 0x0000000000007918 */ /* 0x000fc00000000000 */
[----:B------:R-:W-:-:S00]  /*01d0*/  NOP ;  /* 0x0000000000007918 */ /* 0x000fc00000000000 */
[----:B------:R-:W-:-:S00]  /*01e0*/  NOP ;  /* 0x0000000000007918 */ /* 0x000fc00000000000 */
[----:B------:R-:W-:-:S00]  /*01f0*/  NOP ;  /* 0x0000000000007918 */ /* 0x000fc00000000000 */
.L_x_1:


//--------------------- .nv.constant0.triton_poi_fused_convolution_87 --------------------------
	.section	.nv.constant0.triton_poi_fused_convolution_87,"a",@progbits
	.sectionflags	@""
	.align	4
.nv.constant0.triton_poi_fused_convolution_87:
	.zero		548
